//
// Generated by NVIDIA NVVM Compiler
//
// Compiler Build ID: CL-36424714
// Cuda compilation tools, release 13.0, V13.0.88
// Based on NVVM 20.0.0
//

.version 9.0
.target sm_100
.address_size 64

	// .globl	_Z7prueba1Pi

.visible .entry _Z7prueba1Pi(
	.param .u64 .ptr .align 1 _Z7prueba1Pi_param_0
)
{
	.reg .b32 	%r<5>;
	.reg .b64 	%rd<5>;

	ld.param.u64 	%rd1, [_Z7prueba1Pi_param_0];
	cvta.to.global.u64 	%rd2, %rd1;
	mov.u32 	%r1, %ctaid.x;
	mov.u32 	%r2, %ntid.x;
	mov.u32 	%r3, %tid.x;
	mad.lo.s32 	%r4, %r1, %r2, %r3;
	mul.wide.s32 	%rd3, %r4, 4;
	add.s64 	%rd4, %rd2, %rd3;
	st.global.u32 	[%rd4], %r4;
	ret;

}


// ===== COMPILED SASS (sm_100) =====

	.target	sm_100

	.elftype	@"ET_EXEC"


//--------------------- .note.nv.tkinfo           --------------------------
	.section	.note.nv.tkinfo,"",@"SHT_NOTE"
	.sectionflags	@"SHF_NOTE_NV_TKINFO"
	.tkinfo
        /*0018*/ 	.word	0x00000002
        /*0030*/ 	.string	""
        /*0030*/ 	.string	"ptxas"
        /*0030*/ 	.string	"Cuda compilation tools, release 13.0, V13.0.88"
        /*0030*/ 	.string	"Build cuda_13.0.r13.0/compiler.36424714_0"
        /*0030*/ 	.string	"-arch sm_100 -m 64 "



//--------------------- .note.nv.cuinfo           --------------------------
	.section	.note.nv.cuinfo,"",@"SHT_NOTE"
	.sectionflags	@"SHF_NOTE_NV_CUINFO"
        /*0018*/ 	.short	0x0002
        /*001a*/ 	.short	0x0064
        /*001c*/ 	.short	0x0082
	.zero		2


//--------------------- .nv.info                  --------------------------
	.section	.nv.info,"",@"SHT_CUDA_INFO"
	.align	4


	//----- nvinfo : EIATTR_REGCOUNT
	.align		4
        /*0000*/ 	.byte	0x04, 0x2f
        /*0002*/ 	.short	(.L_1 - .L_0)
	.align		4
.L_0:
        /*0004*/ 	.word	index@(_Z7prueba1Pi)
        /*0008*/ 	.word	0x00000008


	//----- nvinfo : EIATTR_FRAME_SIZE
	.align		4
.L_1:
        /*000c*/ 	.byte	0x04, 0x11
        /*000e*/ 	.short	(.L_3 - .L_2)
	.align		4
.L_2:
        /*0010*/ 	.word	index@(_Z7prueba1Pi)
        /*0014*/ 	.word	0x00000000


	//----- nvinfo : EIATTR_MIN_STACK_SIZE
	.align		4
.L_3:
        /*0018*/ 	.byte	0x04, 0x12
        /*001a*/ 	.short	(.L_5 - .L_4)
	.align		4
.L_4:
        /*001c*/ 	.word	index@(_Z7prueba1Pi)
        /*0020*/ 	.word	0x00000000
.L_5:


//--------------------- .nv.compat                --------------------------
	.section	.nv.compat,"",@"SHT_CUDA_COMPAT_INFO"
	.align	4
        /*0000*/ 	.byte	0x02, 0x09, 0x00, 0x00, 0x02, 0x02, 0x01, 0x00, 0x02, 0x05, 0x05, 0x00, 0x03, 0x07, 0x01, 0x01
        /*0010*/ 	.byte	0x02, 0x03, 0x00, 0x00, 0x02, 0x06, 0x01, 0x00, 0x04, 0x0b, 0x08, 0x00, 0x09, 0x00, 0x00, 0x00
        /*0020*/ 	.byte	0x00, 0x00, 0x00, 0x00


//--------------------- .nv.info._Z7prueba1Pi     --------------------------
	.section	.nv.info._Z7prueba1Pi,"",@"SHT_CUDA_INFO"
	.sectionflags	@""
	.align	4


	//----- nvinfo : EIATTR_CUDA_API_VERSION
	.align		4
        /*0000*/ 	.byte	0x04, 0x37
        /*0002*/ 	.short	(.L_7 - .L_6)
.L_6:
        /*0004*/ 	.word	0x00000082


	//----- nvinfo : EIATTR_KPARAM_INFO
	.align		4
.L_7:
        /*0008*/ 	.byte	0x04, 0x17
        /*000a*/ 	.short	(.L_9 - .L_8)
.L_8:
        /*000c*/ 	.word	0x00000000
        /*0010*/ 	.short	0x0000
        /*0012*/ 	.short	0x0000
        /*0014*/ 	.byte	0x00, 0xf5, 0x21, 0x00


	//----- nvinfo : EIATTR_SPARSE_MMA_MASK
	.align		4
.L_9:
        /*0018*/ 	.byte	0x03, 0x50
        /*001a*/ 	.short	0x0000


	//----- nvinfo : EIATTR_MAXREG_COUNT
	.align		4
        /*001c*/ 	.byte	0x03, 0x1b
        /*001e*/ 	.short	0x00ff


	//----- nvinfo : EIATTR_MERCURY_ISA_VERSION
	.align		4
        /*0020*/ 	.byte	0x03, 0x5f
        /*0022*/ 	.short	0x0101


	//----- nvinfo : EIATTR_VRC_CTA_INIT_COUNT
	.align		4
        /*0024*/ 	.byte	0x02, 0x4a
	.zero		1
	.zero		1


	//----- nvinfo : EIATTR_EXIT_INSTR_OFFSETS
	.align		4
        /*0028*/ 	.byte	0x04, 0x1c
        /*002a*/ 	.short	(.L_11 - .L_10)


	//   ....[0]....
.L_10:
        /*002c*/ 	.word	0x00000090


	//----- nvinfo : EIATTR_CBANK_PARAM_SIZE
	.align		4
.L_11:
        /*0030*/ 	.byte	0x03, 0x19
        /*0032*/ 	.short	0x0008


	//----- nvinfo : EIATTR_PARAM_CBANK
	.align		4
        /*0034*/ 	.byte	0x04, 0x0a
        /*0036*/ 	.short	(.L_13 - .L_12)
	.align		4
.L_12:
        /*0038*/ 	.word	index@(.nv.constant0._Z7prueba1Pi)
        /*003c*/ 	.short	0x0380
        /*003e*/ 	.short	0x0008


	//----- nvinfo : EIATTR_SW_WAR
	.align		4
.L_13:
        /*0040*/ 	.byte	0x04, 0x36
        /*0042*/ 	.short	(.L_15 - .L_14)
.L_14:
        /*0044*/ 	.word	0x00000008
.L_15:


//--------------------- .nv.callgraph             --------------------------
	.section	.nv.callgraph,"",@"SHT_CUDA_CALLGRAPH"
	.align	4
	.sectionentsize	8
	.align		4
        /*0000*/ 	.word	0x00000000
	.align		4
        /*0004*/ 	.word	0xffffffff
	.align		4
        /*0008*/ 	.word	0x00000000
	.align		4
        /*000c*/ 	.word	0xfffffffe
	.align		4
        /*0010*/ 	.word	0x00000000
	.align		4
        /*0014*/ 	.word	0xfffffffd
	.align		4
        /*0018*/ 	.word	0x00000000
	.align		4
        /*001c*/ 	.word	0xfffffffc


//--------------------- .text._Z7prueba1Pi        --------------------------
	.section	.text._Z7prueba1Pi,"ax",@progbits
	.align	128
        .global         _Z7prueba1Pi
        .type           _Z7prueba1Pi,@function
        .size           _Z7prueba1Pi,(.L_x_1 - _Z7prueba1Pi)
        .other          _Z7prueba1Pi,@"STO_CUDA_ENTRY STV_DEFAULT"
_Z7prueba1Pi:
.text._Z7prueba1Pi:
[----:B------:R-:W-:Y:S01]  /*0000*/  LDC R1, c[0x0][0x37c] ;  /* 0x0000df00ff017b82 */ /* 0x000fe20000000800 */
[----:B------:R-:W0:Y:S07]  /*0010*/  S2R R0, SR_TID.X ;  /* 0x0000000000007919 */ /* 0x000e2e0000002100 */
[----:B------:R-:W0:Y:S01]  /*0020*/  S2UR UR6, SR_CTAID.X ;  /* 0x00000000000679c3 */ /* 0x000e220000002500 */
[----:B------:R-:W1:Y:S07]  /*0030*/  LDCU.64 UR4, c[0x0][0x358] ;  /* 0x00006b00ff0477ac */ /* 0x000e6e0008000a00 */
[----:B------:R-:W0:Y:S08]  /*0040*/  LDC R5, c[0x0][0x360] ;  /* 0x0000d800ff057b82 */ /* 0x000e300000000800 */
[----:B------:R-:W2:Y:S01]  /*0050*/  LDC.64 R2, c[0x0][0x380] ;  /* 0x0000e000ff027b82 */ /* 0x000ea20000000a00 */
[----:B0-----:R-:W-:-:S04]  /*0060*/  IMAD R5, R5, UR6, R0 ;  /* 0x0000000605057c24 */ /* 0x001fc8000f8e0200 */
[----:B--2---:R-:W-:-:S05]  /*0070*/  IMAD.WIDE R2, R5, 0x4, R2 ;  /* 0x0000000405027825 */ /* 0x004fca00078e0202 */
[----:B-1----:R-:W-:Y:S01]  /*0080*/  STG.E desc[UR4][R2.64], R5 ;  /* 0x0000000502007986 */ /* 0x002fe2000c101904 */
[----:B------:R-:W-:Y:S05]  /*0090*/  EXIT ;  /* 0x000000000000794d */ /* 0x000fea0003800000 */
.L_x_0:
[----:B------:R-:W-:-:S00]  /*00a0*/  BRA `(.L_x_0) ;  /* 0xfffffffc00fc7947 */ /* 0x000fc0000383ffff */
[----:B------:R-:W-:-:S00]  /*00b0*/  NOP ;  /* 0x0000000000007918 */ /* 0x000fc00000000000 */
        /* <DEDUP_REMOVED lines=12> */
.L_x_1:


//--------------------- .nv.shared.reserved.0     --------------------------
	.section	.nv.shared.reserved.0,"aw",@nobits
	.weak		__nv_reservedSMEM_offset_0_alias
	.size		__nv_reservedSMEM_offset_0_alias, 0, 64
	.other		__nv_reservedSMEM_offset_0_alias,@"STO_CUDA_RESERVED_SHARED STV_DEFAULT"
__nv_reservedSMEM_offset_0_alias:
	.zero		0
	.zero		64


//--------------------- .nv.constant0._Z7prueba1Pi --------------------------
	.section	.nv.constant0._Z7prueba1Pi,"a",@progbits
	.sectionflags	@""
	.align	4
.nv.constant0._Z7prueba1Pi:
	.zero		904


//--------------------- SYMBOLS --------------------------

	.type		.nv.reservedSmem.offset0,@object
	.size		.nv.reservedSmem.offset0,0x4
